//
// Generated by NVIDIA NVVM Compiler
//
// Compiler Build ID: CL-36424714
// Cuda compilation tools, release 13.0, V13.0.88
// Based on NVVM 20.0.0
//

.version 9.0
.target sm_100
.address_size 64

	// .globl	_Z10matrix_mulILi64ELi32ELi64ELi4ELi4EEvPiS0_S0_iii
// _ZZ10matrix_mulILi64ELi32ELi64ELi4ELi4EEvPiS0_S0_iiiE2As has been demoted
// _ZZ10matrix_mulILi64ELi32ELi64ELi4ELi4EEvPiS0_S0_iiiE2Bs has been demoted

.visible .entry _Z10matrix_mulILi64ELi32ELi64ELi4ELi4EEvPiS0_S0_iii(
	.param .u64 .ptr .align 1 _Z10matrix_mulILi64ELi32ELi64ELi4ELi4EEvPiS0_S0_iii_param_0,
	.param .u64 .ptr .align 1 _Z10matrix_mulILi64ELi32ELi64ELi4ELi4EEvPiS0_S0_iii_param_1,
	.param .u64 .ptr .align 1 _Z10matrix_mulILi64ELi32ELi64ELi4ELi4EEvPiS0_S0_iii_param_2,
	.param .u32 _Z10matrix_mulILi64ELi32ELi64ELi4ELi4EEvPiS0_S0_iii_param_3,
	.param .u32 _Z10matrix_mulILi64ELi32ELi64ELi4ELi4EEvPiS0_S0_iii_param_4,
	.param .u32 _Z10matrix_mulILi64ELi32ELi64ELi4ELi4EEvPiS0_S0_iii_param_5
)
.maxntid 256
{
	.reg .pred 	%p<4>;
	.reg .b32 	%r<219>;
	.reg .b64 	%rd<44>;
	// demoted variable
	.shared .align 4 .b8 _ZZ10matrix_mulILi64ELi32ELi64ELi4ELi4EEvPiS0_S0_iiiE2As[8192];
	// demoted variable
	.shared .align 4 .b8 _ZZ10matrix_mulILi64ELi32ELi64ELi4ELi4EEvPiS0_S0_iiiE2Bs[8192];
	ld.param.u64 	%rd8, [_Z10matrix_mulILi64ELi32ELi64ELi4ELi4EEvPiS0_S0_iii_param_0];
	ld.param.u64 	%rd9, [_Z10matrix_mulILi64ELi32ELi64ELi4ELi4EEvPiS0_S0_iii_param_1];
	ld.param.u32 	%r84, [_Z10matrix_mulILi64ELi32ELi64ELi4ELi4EEvPiS0_S0_iii_param_4];
	ld.param.u32 	%r85, [_Z10matrix_mulILi64ELi32ELi64ELi4ELi4EEvPiS0_S0_iii_param_5];
	cvta.to.global.u64 	%rd10, %rd8;
	cvta.to.global.u64 	%rd11, %rd9;
	mov.u32 	%r87, %ctaid.x;
	mov.u32 	%r88, %ctaid.y;
	shl.b32 	%r89, %r88, 6;
	mul.lo.s32 	%r90, %r89, %r84;
	mul.wide.s32 	%rd12, %r90, 4;
	add.s64 	%rd42, %rd10, %rd12;
	shl.b32 	%r91, %r87, 6;
	mul.wide.u32 	%rd13, %r91, 4;
	add.s64 	%rd43, %rd11, %rd13;
	mad.lo.s32 	%r1, %r89, %r85, %r91;
	mov.u32 	%r2, %tid.x;
	shr.u32 	%r3, %r2, 4;
	and.b32  	%r4, %r2, 15;
	setp.lt.s32 	%p1, %r84, 1;
	mov.b32 	%r187, 0;
	mov.u32 	%r188, %r187;
	mov.u32 	%r189, %r187;
	mov.u32 	%r190, %r187;
	mov.u32 	%r191, %r187;
	mov.u32 	%r192, %r187;
	mov.u32 	%r193, %r187;
	mov.u32 	%r194, %r187;
	mov.u32 	%r195, %r187;
	mov.u32 	%r196, %r187;
	mov.u32 	%r197, %r187;
	mov.u32 	%r198, %r187;
	mov.u32 	%r199, %r187;
	mov.u32 	%r200, %r187;
	mov.u32 	%r201, %r187;
	mov.u32 	%r202, %r187;
	@%p1 bra 	$L__BB0_5;
	shr.u32 	%r93, %r2, 3;
	shl.b32 	%r94, %r2, 2;
	and.b32  	%r95, %r94, 28;
	shl.b32 	%r96, %r4, 2;
	shl.b32 	%r5, %r85, 5;
	mad.lo.s32 	%r6, %r93, %r84, %r95;
	shl.b32 	%r97, %r93, 2;
	shl.b32 	%r98, %r2, 10;
	and.b32  	%r99, %r98, 7168;
	or.b32  	%r100, %r99, %r97;
	mov.u32 	%r101, _ZZ10matrix_mulILi64ELi32ELi64ELi4ELi4EEvPiS0_S0_iiiE2As;
	add.s32 	%r7, %r101, %r100;
	shl.b32 	%r102, %r84, 5;
	add.s32 	%r8, %r6, %r102;
	shl.b32 	%r103, %r3, 8;
	shl.b32 	%r104, %r4, 4;
	or.b32  	%r105, %r103, %r104;
	mov.u32 	%r106, _ZZ10matrix_mulILi64ELi32ELi64ELi4ELi4EEvPiS0_S0_iiiE2Bs;
	add.s32 	%r9, %r106, %r105;
	mad.lo.s32 	%r10, %r3, %r85, %r96;
	shl.b32 	%r107, %r85, 4;
	add.s32 	%r11, %r10, %r107;
	add.s32 	%r12, %r106, %r104;
	mov.b32 	%r187, 0;
	mul.wide.u32 	%rd14, %r6, 4;
	mul.wide.u32 	%rd16, %r8, 4;
	mul.wide.s32 	%rd18, %r10, 4;
	mul.wide.s32 	%rd20, %r11, 4;
	mov.u32 	%r184, %r187;
$L__BB0_2:
	shl.b32 	%r109, %r3, 4;
	mov.u32 	%r110, _ZZ10matrix_mulILi64ELi32ELi64ELi4ELi4EEvPiS0_S0_iiiE2As;
	add.s32 	%r111, %r109, %r110;
	add.s32 	%r185, %r111, 256;
	add.s64 	%rd15, %rd42, %rd14;
	ld.global.v4.u32 	{%r112, %r113, %r114, %r115}, [%rd15];
	st.shared.u32 	[%r7], %r112;
	st.shared.u32 	[%r7+256], %r113;
	st.shared.u32 	[%r7+512], %r114;
	st.shared.u32 	[%r7+768], %r115;
	add.s64 	%rd17, %rd42, %rd16;
	ld.global.v4.u32 	{%r116, %r117, %r118, %r119}, [%rd17];
	st.shared.u32 	[%r7+128], %r116;
	st.shared.u32 	[%r7+384], %r117;
	st.shared.u32 	[%r7+640], %r118;
	st.shared.u32 	[%r7+896], %r119;
	add.s64 	%rd19, %rd43, %rd18;
	ld.global.v4.u32 	{%r120, %r121, %r122, %r123}, [%rd19];
	st.shared.v4.u32 	[%r9], {%r120, %r121, %r122, %r123};
	add.s64 	%rd21, %rd43, %rd20;
	ld.global.v4.u32 	{%r124, %r125, %r126, %r127}, [%rd21];
	st.shared.v4.u32 	[%r9+4096], {%r124, %r125, %r126, %r127};
	bar.sync 	0;
	mov.b32 	%r186, 256;
$L__BB0_3:
	ld.shared.u32 	%r128, [%r185+-256];
	ld.shared.u32 	%r129, [%r185+-252];
	ld.shared.u32 	%r130, [%r185+-248];
	ld.shared.u32 	%r131, [%r185+-244];
	add.s32 	%r132, %r12, %r186;
	ld.shared.u32 	%r133, [%r132+-256];
	ld.shared.u32 	%r134, [%r132+-252];
	ld.shared.u32 	%r135, [%r132+-248];
	ld.shared.u32 	%r136, [%r132+-244];
	mad.lo.s32 	%r137, %r133, %r128, %r202;
	mad.lo.s32 	%r138, %r134, %r128, %r201;
	mad.lo.s32 	%r139, %r135, %r128, %r200;
	mad.lo.s32 	%r140, %r136, %r128, %r199;
	mad.lo.s32 	%r141, %r133, %r129, %r198;
	mad.lo.s32 	%r142, %r134, %r129, %r197;
	mad.lo.s32 	%r143, %r135, %r129, %r196;
	mad.lo.s32 	%r144, %r136, %r129, %r195;
	mad.lo.s32 	%r145, %r133, %r130, %r194;
	mad.lo.s32 	%r146, %r134, %r130, %r193;
	mad.lo.s32 	%r147, %r135, %r130, %r192;
	mad.lo.s32 	%r148, %r136, %r130, %r191;
	mad.lo.s32 	%r149, %r133, %r131, %r190;
	mad.lo.s32 	%r150, %r134, %r131, %r189;
	mad.lo.s32 	%r151, %r135, %r131, %r188;
	mad.lo.s32 	%r152, %r136, %r131, %r187;
	ld.shared.u32 	%r153, [%r185];
	ld.shared.u32 	%r154, [%r185+4];
	ld.shared.u32 	%r155, [%r185+8];
	ld.shared.u32 	%r156, [%r185+12];
	ld.shared.u32 	%r157, [%r132];
	ld.shared.u32 	%r158, [%r132+4];
	ld.shared.u32 	%r159, [%r132+8];
	ld.shared.u32 	%r160, [%r132+12];
	mad.lo.s32 	%r202, %r157, %r153, %r137;
	mad.lo.s32 	%r201, %r158, %r153, %r138;
	mad.lo.s32 	%r200, %r159, %r153, %r139;
	mad.lo.s32 	%r199, %r160, %r153, %r140;
	mad.lo.s32 	%r198, %r157, %r154, %r141;
	mad.lo.s32 	%r197, %r158, %r154, %r142;
	mad.lo.s32 	%r196, %r159, %r154, %r143;
	mad.lo.s32 	%r195, %r160, %r154, %r144;
	mad.lo.s32 	%r194, %r157, %r155, %r145;
	mad.lo.s32 	%r193, %r158, %r155, %r146;
	mad.lo.s32 	%r192, %r159, %r155, %r147;
	mad.lo.s32 	%r191, %r160, %r155, %r148;
	mad.lo.s32 	%r190, %r157, %r156, %r149;
	mad.lo.s32 	%r189, %r158, %r156, %r150;
	mad.lo.s32 	%r188, %r159, %r156, %r151;
	mad.lo.s32 	%r187, %r160, %r156, %r152;
	add.s32 	%r186, %r186, 512;
	add.s32 	%r185, %r185, 512;
	setp.ne.s32 	%p2, %r186, 8448;
	@%p2 bra 	$L__BB0_3;
	bar.sync 	0;
	add.s64 	%rd42, %rd42, 128;
	mul.wide.s32 	%rd22, %r5, 4;
	add.s64 	%rd43, %rd43, %rd22;
	add.s32 	%r184, %r184, 32;
	setp.lt.s32 	%p3, %r184, %r84;
	@%p3 bra 	$L__BB0_2;
$L__BB0_5:
	ld.param.u64 	%rd41, [_Z10matrix_mulILi64ELi32ELi64ELi4ELi4EEvPiS0_S0_iii_param_2];
	shl.b32 	%r161, %r4, 2;
	cvt.s64.s32 	%rd23, %r1;
	cvta.to.global.u64 	%rd24, %rd41;
	mul.lo.s32 	%r162, %r3, %r85;
	shl.b32 	%r163, %r162, 2;
	add.s32 	%r164, %r163, %r161;
	cvt.s64.s32 	%rd25, %r164;
	add.s64 	%rd26, %rd25, %rd23;
	shl.b64 	%rd27, %rd26, 2;
	add.s64 	%rd28, %rd24, %rd27;
	st.global.v4.u32 	[%rd28], {%r202, %r201, %r200, %r199};
	add.s32 	%r165, %r164, %r85;
	cvt.s64.s32 	%rd29, %r165;
	add.s64 	%rd30, %rd29, %rd23;
	shl.b64 	%rd31, %rd30, 2;
	add.s64 	%rd32, %rd24, %rd31;
	st.global.v4.u32 	[%rd32], {%r198, %r197, %r196, %r195};
	add.s32 	%r166, %r165, %r85;
	cvt.s64.s32 	%rd33, %r166;
	add.s64 	%rd34, %rd33, %rd23;
	shl.b64 	%rd35, %rd34, 2;
	add.s64 	%rd36, %rd24, %rd35;
	st.global.v4.u32 	[%rd36], {%r194, %r193, %r192, %r191};
	add.s32 	%r167, %r166, %r85;
	cvt.s64.s32 	%rd37, %r167;
	add.s64 	%rd38, %rd37, %rd23;
	shl.b64 	%rd39, %rd38, 2;
	add.s64 	%rd40, %rd24, %rd39;
	st.global.v4.u32 	[%rd40], {%r190, %r189, %r188, %r187};
	ret;

}


// ===== COMPILED SASS (sm_100) =====

	.target	sm_100

	.elftype	@"ET_EXEC"


//--------------------- .note.nv.tkinfo           --------------------------
	.section	.note.nv.tkinfo,"",@"SHT_NOTE"
	.sectionflags	@"SHF_NOTE_NV_TKINFO"
	.tkinfo
        /*0018*/ 	.word	0x00000002
        /*0030*/ 	.string	""
        /*0030*/ 	.string	"ptxas"
        /*0030*/ 	.string	"Cuda compilation tools, release 13.0, V13.0.88"
        /*0030*/ 	.string	"Build cuda_13.0.r13.0/compiler.36424714_0"
        /*0030*/ 	.string	"-arch sm_100 -m 64 "



//--------------------- .note.nv.cuinfo           --------------------------
	.section	.note.nv.cuinfo,"",@"SHT_NOTE"
	.sectionflags	@"SHF_NOTE_NV_CUINFO"
        /*0018*/ 	.short	0x0002
        /*001a*/ 	.short	0x0064
        /*001c*/ 	.short	0x0082
	.zero		2


//--------------------- .nv.info                  --------------------------
	.section	.nv.info,"",@"SHT_CUDA_INFO"
	.align	4


	//----- nvinfo : EIATTR_REGCOUNT
	.align		4
        /*0000*/ 	.byte	0x04, 0x2f
        /*0002*/ 	.short	(.L_1 - .L_0)
	.align		4
.L_0:
        /*0004*/ 	.word	index@(_Z10matrix_mulILi64ELi32ELi64ELi4ELi4EEvPiS0_S0_iii)
        /*0008*/ 	.word	0x00000030


	//----- nvinfo : EIATTR_FRAME_SIZE
	.align		4
.L_1:
        /*000c*/ 	.byte	0x04, 0x11
        /*000e*/ 	.short	(.L_3 - .L_2)
	.align		4
.L_2:
        /*0010*/ 	.word	index@(_Z10matrix_mulILi64ELi32ELi64ELi4ELi4EEvPiS0_S0_iii)
        /*0014*/ 	.word	0x00000000


	//----- nvinfo : EIATTR_MIN_STACK_SIZE
	.align		4
.L_3:
        /*0018*/ 	.byte	0x04, 0x12
        /*001a*/ 	.short	(.L_5 - .L_4)
	.align		4
.L_4:
        /*001c*/ 	.word	index@(_Z10matrix_mulILi64ELi32ELi64ELi4ELi4EEvPiS0_S0_iii)
        /*0020*/ 	.word	0x00000000
.L_5:


//--------------------- .nv.compat                --------------------------
	.section	.nv.compat,"",@"SHT_CUDA_COMPAT_INFO"
	.align	4
        /*0000*/ 	.byte	0x02, 0x09, 0x00, 0x00, 0x02, 0x02, 0x01, 0x00, 0x02, 0x05, 0x05, 0x00, 0x03, 0x07, 0x01, 0x01
        /*0010*/ 	.byte	0x02, 0x03, 0x00, 0x00, 0x02, 0x06, 0x01, 0x00, 0x04, 0x0b, 0x08, 0x00, 0x09, 0x00, 0x00, 0x00
        /*0020*/ 	.byte	0x00, 0x00, 0x00, 0x00


//--------------------- .nv.info._Z10matrix_mulILi64ELi32ELi64ELi4ELi4EEvPiS0_S0_iii --------------------------
	.section	.nv.info._Z10matrix_mulILi64ELi32ELi64ELi4ELi4EEvPiS0_S0_iii,"",@"SHT_CUDA_INFO"
	.sectionflags	@""
	.align	4


	//----- nvinfo : EIATTR_CUDA_API_VERSION
	.align		4
        /*0000*/ 	.byte	0x04, 0x37
        /*0002*/ 	.short	(.L_7 - .L_6)
.L_6:
        /*0004*/ 	.word	0x00000082


	//----- nvinfo : EIATTR_KPARAM_INFO
	.align		4
.L_7:
        /*0008*/ 	.byte	0x04, 0x17
        /*000a*/ 	.short	(.L_9 - .L_8)
.L_8:
        /*000c*/ 	.word	0x00000000
        /*0010*/ 	.short	0x0005
        /*0012*/ 	.short	0x0020
        /*0014*/ 	.byte	0x00, 0xf0, 0x11, 0x00


	//----- nvinfo : EIATTR_KPARAM_INFO
	.align		4
.L_9:
        /*0018*/ 	.byte	0x04, 0x17
        /*001a*/ 	.short	(.L_11 - .L_10)
.L_10:
        /*001c*/ 	.word	0x00000000
        /*0020*/ 	.short	0x0004
        /*0022*/ 	.short	0x001c
        /*0024*/ 	.byte	0x00, 0xf0, 0x11, 0x00


	//----- nvinfo : EIATTR_KPARAM_INFO
	.align		4
.L_11:
        /*0028*/ 	.byte	0x04, 0x17
        /*002a*/ 	.short	(.L_13 - .L_12)
.L_12:
        /*002c*/ 	.word	0x00000000
        /*0030*/ 	.short	0x0003
        /*0032*/ 	.short	0x0018
        /*0034*/ 	.byte	0x00, 0xf0, 0x11, 0x00


	//----- nvinfo : EIATTR_KPARAM_INFO
	.align		4
.L_13:
        /*0038*/ 	.byte	0x04, 0x17
        /*003a*/ 	.short	(.L_15 - .L_14)
.L_14:
        /*003c*/ 	.word	0x00000000
        /*0040*/ 	.short	0x0002
        /*0042*/ 	.short	0x0010
        /*0044*/ 	.byte	0x00, 0xf5, 0x21, 0x00


	//----- nvinfo : EIATTR_KPARAM_INFO
	.align		4
.L_15:
        /*0048*/ 	.byte	0x04, 0x17
        /*004a*/ 	.short	(.L_17 - .L_16)
.L_16:
        /*004c*/ 	.word	0x00000000
        /*0050*/ 	.short	0x0001
        /*0052*/ 	.short	0x0008
        /*0054*/ 	.byte	0x00, 0xf5, 0x21, 0x00


	//----- nvinfo : EIATTR_KPARAM_INFO
	.align		4
.L_17:
        /*0058*/ 	.byte	0x04, 0x17
        /*005a*/ 	.short	(.L_19 - .L_18)
.L_18:
        /*005c*/ 	.word	0x00000000
        /*0060*/ 	.short	0x0000
        /*0062*/ 	.short	0x0000
        /*0064*/ 	.byte	0x00, 0xf5, 0x21, 0x00


	//----- nvinfo : EIATTR_SPARSE_MMA_MASK
	.align		4
.L_19:
        /*0068*/ 	.byte	0x03, 0x50
        /*006a*/ 	.short	0x0000


	//----- nvinfo : EIATTR_MAXREG_COUNT
	.align		4
        /*006c*/ 	.byte	0x03, 0x1b
        /*006e*/ 	.short	0x00ff


	//----- nvinfo : EIATTR_NUM_BARRIERS
	.align		4
        /*0070*/ 	.byte	0x02, 0x4c
        /*0072*/ 	.byte	0x01
	.zero		1


	//----- nvinfo : EIATTR_MERCURY_ISA_VERSION
	.align		4
        /*0074*/ 	.byte	0x03, 0x5f
        /*0076*/ 	.short	0x0101


	//----- nvinfo : EIATTR_VRC_CTA_INIT_COUNT
	.align		4
        /*0078*/ 	.byte	0x02, 0x4a
	.zero		1
	.zero		1


	//----- nvinfo : EIATTR_EXIT_INSTR_OFFSETS
	.align		4
        /*007c*/ 	.byte	0x04, 0x1c
        /*007e*/ 	.short	(.L_21 - .L_20)


	//   ....[0]....
.L_20:
        /*0080*/ 	.word	0x000010c0


	//----- nvinfo : EIATTR_MAX_THREADS
	.align		4
.L_21:
        /*0084*/ 	.byte	0x04, 0x05
        /*0086*/ 	.short	(.L_23 - .L_22)
.L_22:
        /*0088*/ 	.word	0x00000100
        /*008c*/ 	.word	0x00000001
        /*0090*/ 	.word	0x00000001


	//----- nvinfo : EIATTR_CBANK_PARAM_SIZE
	.align		4
.L_23:
        /*0094*/ 	.byte	0x03, 0x19
        /*0096*/ 	.short	0x0024


	//----- nvinfo : EIATTR_PARAM_CBANK
	.align		4
        /*0098*/ 	.byte	0x04, 0x0a
        /*009a*/ 	.short	(.L_25 - .L_24)
	.align		4
.L_24:
        /*009c*/ 	.word	index@(.nv.constant0._Z10matrix_mulILi64ELi32ELi64ELi4ELi4EEvPiS0_S0_iii)
        /*00a0*/ 	.short	0x0380
        /*00a2*/ 	.short	0x0024


	//----- nvinfo : EIATTR_SW_WAR
	.align		4
.L_25:
        /*00a4*/ 	.byte	0x04, 0x36
        /*00a6*/ 	.short	(.L_27 - .L_26)
.L_26:
        /*00a8*/ 	.word	0x00000008
.L_27:


//--------------------- .nv.callgraph             --------------------------
	.section	.nv.callgraph,"",@"SHT_CUDA_CALLGRAPH"
	.align	4
	.sectionentsize	8
	.align		4
        /*0000*/ 	.word	0x00000000
	.align		4
        /*0004*/ 	.word	0xffffffff
	.align		4
        /*0008*/ 	.word	0x00000000
	.align		4
        /*000c*/ 	.word	0xfffffffe
	.align		4
        /*0010*/ 	.word	0x00000000
	.align		4
        /*0014*/ 	.word	0xfffffffd
	.align		4
        /*0018*/ 	.word	0x00000000
	.align		4
        /*001c*/ 	.word	0xfffffffc


//--------------------- .text._Z10matrix_mulILi64ELi32ELi64ELi4ELi4EEvPiS0_S0_iii --------------------------
	.section	.text._Z10matrix_mulILi64ELi32ELi64ELi4ELi4EEvPiS0_S0_iii,"ax",@progbits
	.align	128
        .global         _Z10matrix_mulILi64ELi32ELi64ELi4ELi4EEvPiS0_S0_iii
        .type           _Z10matrix_mulILi64ELi32ELi64ELi4ELi4EEvPiS0_S0_iii,@function
        .size           _Z10matrix_mulILi64ELi32ELi64ELi4ELi4EEvPiS0_S0_iii,(.L_x_4 - _Z10matrix_mulILi64ELi32ELi64ELi4ELi4EEvPiS0_S0_iii)
        .other          _Z10matrix_mulILi64ELi32ELi64ELi4ELi4EEvPiS0_S0_iii,@"STO_CUDA_ENTRY STV_DEFAULT"
_Z10matrix_mulILi64ELi32ELi64ELi4ELi4EEvPiS0_S0_iii:
.text._Z10matrix_mulILi64ELi32ELi64ELi4ELi4EEvPiS0_S0_iii:
[----:B------:R-:W-:Y:S01]  /*0000*/  LDC R1, c[0x0][0x37c] ;  /* 0x0000df00ff017b82 */ /* 0x000fe20000000800 */
[----:B------:R-:W0:Y:S07]  /*0010*/  S2R R20, SR_TID.X ;  /* 0x0000000000147919 */ /* 0x000e2e0000002100 */
[----:B------:R-:W1:Y:S01]  /*0020*/  S2UR UR8, SR_CTAID.Y ;  /* 0x00000000000879c3 */ /* 0x000e620000002600 */
[----:B------:R-:W2:Y:S01]  /*0030*/  LDCU UR11, c[0x0][0x39c] ;  /* 0x00007380ff0b77ac */ /* 0x000ea20008000800 */
[----:B------:R-:W-:-:S02]  /*0040*/  CS2R R10, SRZ ;  /* 0x00000000000a7805 */ /* 0x000fc4000001ff00 */
[----:B------:R-:W-:Y:S02]  /*0050*/  CS2R R8, SRZ ;  /* 0x0000000000087805 */ /* 0x000fe4000001ff00 */
[----:B------:R-:W-:Y:S01]  /*0060*/  CS2R R14, SRZ ;  /* 0x00000000000e7805 */ /* 0x000fe2000001ff00 */
[----:B------:R-:W3:Y:S01]  /*0070*/  LDCU.128 UR4, c[0x0][0x380] ;  /* 0x00007000ff0477ac */ /* 0x000ee20008000c00 */
[----:B------:R-:W-:Y:S02]  /*0080*/  CS2R R12, SRZ ;  /* 0x00000000000c7805 */ /* 0x000fe4000001ff00 */
[----:B------:R-:W-:Y:S01]  /*0090*/  CS2R R18, SRZ ;  /* 0x0000000000127805 */ /* 0x000fe2000001ff00 */
[----:B------:R-:W4:Y:S01]  /*00a0*/  S2UR UR10, SR_CTAID.X ;  /* 0x00000000000a79c3 */ /* 0x000f220000002500 */
[----:B------:R-:W5:Y:S01]  /*00b0*/  LDCU UR13, c[0x0][0x3a0] ;  /* 0x00007400ff0d77ac */ /* 0x000f620008000800 */
[----:B------:R-:W-:Y:S02]  /*00c0*/  CS2R R16, SRZ ;  /* 0x0000000000107805 */ /* 0x000fe4000001ff00 */
[----:B------:R-:W-:-:S02]  /*00d0*/  CS2R R6, SRZ ;  /* 0x0000000000067805 */ /* 0x000fc4000001ff00 */
[----:B------:R-:W-:Y:S01]  /*00e0*/  CS2R R4, SRZ ;  /* 0x0000000000047805 */ /* 0x000fe2000001ff00 */
[----:B------:R-:W3:Y:S01]  /*00f0*/  LDCU.64 UR16, c[0x0][0x358] ;  /* 0x00006b00ff1077ac */ /* 0x000ee20008000a00 */
[----:B--2---:R-:W-:Y:S02]  /*0100*/  UISETP.GE.AND UP0, UPT, UR11, 0x1, UPT ;  /* 0x000000010b00788c */ /* 0x004fe4000bf06270 */
[----:B-1----:R-:W-:-:S04]  /*0110*/  USHF.L.U32 UR8, UR8, 0x6, URZ ;  /* 0x0000000608087899 */ /* 0x002fc800080006ff */
[----:B------:R-:W-:Y:S01]  /*0120*/  UIMAD UR9, UR8, UR11, URZ ;  /* 0x0000000b080972a4 */ /* 0x000fe2000f8e02ff */
[----:B0-----:R-:W-:Y:S01]  /*0130*/  SHF.R.U32.HI R40, RZ, 0x4, R20 ;  /* 0x00000004ff287819 */ /* 0x001fe20000011614 */
[----:B----4-:R-:W-:Y:S01]  /*0140*/  USHF.L.U32 UR10, UR10, 0x6, URZ ;  /* 0x000000060a0a7899 */ /* 0x010fe200080006ff */
[----:B------:R-:W-:Y:S01]  /*0150*/  LOP3.LUT R0, R20, 0xf, RZ, 0xc0, !PT ;  /* 0x0000000f14007812 */ /* 0x000fe200078ec0ff */
[----:B---3--:R-:W-:Y:S02]  /*0160*/  UIMAD.WIDE UR4, UR9, 0x4, UR4 ;  /* 0x00000004090478a5 */ /* 0x008fe4000f8e0204 */
[----:B------:R-:W-:Y:S02]  /*0170*/  UIMAD.WIDE.U32 UR6, UR10, 0x4, UR6 ;  /* 0x000000040a0678a5 */ /* 0x000fe4000f8e0006 */
[----:B-----5:R-:W-:Y:S01]  /*0180*/  UIMAD UR10, UR8, UR13, UR10 ;  /* 0x0000000d080a72a4 */ /* 0x020fe2000f8e020a */
[----:B------:R-:W-:Y:S11]  /*0190*/  BRA.U !UP0, `(.L_x_0) ;  /* 0x0000000d08507547 */ /* 0x000ff6000b800000 */
[----:B------:R-:W0:Y:S01]  /*01a0*/  S2UR UR8, SR_CgaCtaId ;  /* 0x00000000000879c3 */ /* 0x000e220000008800 */
[C---:B------:R-:W-:Y:S01]  /*01b0*/  SHF.L.U32 R3, R20.reuse, 0x2, RZ ;  /* 0x0000000214037819 */ /* 0x040fe200000006ff */
[----:B------:R-:W-:Y:S01]  /*01c0*/  UMOV UR12, UR4 ;  /* 0x00000004000c7c82 */ /* 0x000fe20008000000 */
[----:B------:R-:W-:Y:S01]  /*01d0*/  SHF.R.U32.HI R2, RZ, 0x3, R20 ;  /* 0x00000003ff027819 */ /* 0x000fe20000011614 */
[----:B------:R-:W-:Y:S01]  /*01e0*/  UMOV UR4, 0x400 ;  /* 0x0000040000047882 */ /* 0x000fe20000000000 */
[----:B------:R-:W-:Y:S01]  /*01f0*/  LOP3.LUT R3, R3, 0x1c, RZ, 0xc0, !PT ;  /* 0x0000001c03037812 */ /* 0x000fe200078ec0ff */
[----:B------:R-:W-:Y:S01]  /*0200*/  UMOV UR9, UR5 ;  /* 0x0000000500097c82 */ /* 0x000fe20008000000 */
[----:B------:R-:W-:Y:S01]  /*0210*/  UIADD3 UR5, UPT, UPT, UR4, 0x2000, URZ ;  /* 0x0000200004057890 */ /* 0x000fe2000fffe0ff */
[----:B------:R-:W-:Y:S01]  /*0220*/  SHF.L.U32 R11, R20, 0xa, RZ ;  /* 0x0000000a140b7819 */ /* 0x000fe200000006ff */
[----:B------:R-:W-:Y:S01]  /*0230*/  USHF.L.U32 UR14, UR13, 0x5, URZ ;  /* 0x000000050d0e7899 */ /* 0x000fe200080006ff */
[----:B------:R-:W-:Y:S01]  /*0240*/  IMAD R39, R2, UR11, R3 ;  /* 0x0000000b02277c24 */ /* 0x000fe2000f8e0203 */
[----:B------:R-:W-:-:S02]  /*0250*/  SHF.L.U32 R3, R0, 0x2, RZ ;  /* 0x0000000200037819 */ /* 0x000fc400000006ff */
[----:B------:R-:W-:Y:S02]  /*0260*/  SHF.L.U32 R38, R2, 0x2, RZ ;  /* 0x0000000202267819 */ /* 0x000fe400000006ff */
[----:B------:R-:W-:Y:S01]  /*0270*/  MOV R20, UR11 ;  /* 0x0000000b00147c02 */ /* 0x000fe20008000f00 */
[----:B------:R-:W-:Y:S01]  /*0280*/  IMAD R3, R40, UR13, R3 ;  /* 0x0000000d28037c24 */ /* 0x000fe2000f8e0203 */
[----:B------:R-:W-:Y:S02]  /*0290*/  SHF.L.U32 R21, R0, 0x4, RZ ;  /* 0x0000000400157819 */ /* 0x000fe400000006ff */
[----:B------:R-:W-:Y:S02]  /*02a0*/  MOV R0, UR13 ;  /* 0x0000000d00007c02 */ /* 0x000fe40008000f00 */
[----:B------:R-:W-:Y:S01]  /*02b0*/  LOP3.LUT R38, R38, 0x1c00, R11, 0xf8, !PT ;  /* 0x00001c0026267812 */ /* 0x000fe200078ef80b */
[----:B------:R-:W-:Y:S01]  /*02c0*/  HFMA2 R11, -RZ, RZ, 0, 0 ;  /* 0x00000000ff0b7431 */ /* 0x000fe200000001ff */
[----:B------:R-:W-:Y:S01]  /*02d0*/  LEA R36, R40, R21, 0x8 ;  /* 0x0000001528247211 */ /* 0x000fe200078e40ff */
[----:B0-----:R-:W-:Y:S01]  /*02e0*/  ULEA UR11, UR8, UR5, 0x18 ;  /* 0x00000005080b7291 */ /* 0x001fe2000f8ec0ff */
[----:B------:R-:W-:Y:S01]  /*02f0*/  LEA R0, R0, R3, 0x4 ;  /* 0x0000000300007211 */ /* 0x000fe200078e20ff */
[----:B------:R-:W-:Y:S01]  /*0300*/  ULEA UR5, UR8, UR4, 0x18 ;  /* 0x0000000408057291 */ /* 0x000fe2000f8ec0ff */
[----:B------:R-:W-:-:S02]  /*0310*/  LEA R37, R20, R39, 0x5 ;  /* 0x0000002714257211 */ /* 0x000fc400078e28ff */
[----:B------:R-:W-:Y:S01]  /*0320*/  UMOV UR4, URZ ;  /* 0x000000ff00047c82 */ /* 0x000fe20008000000 */
[----:B------:R-:W-:-:S08]  /*0330*/  IADD3 R2, PT, PT, R21, UR11, RZ ;  /* 0x0000000b15027c10 */ /* 0x000fd0000fffe0ff */
.L_x_2:
[----:B------:R-:W-:Y:S01]  /*0340*/  MOV R20, 0x4 ;  /* 0x0000000400147802 */ /* 0x000fe20000000f00 */
[----:B------:R-:W-:Y:S01]  /*0350*/  UMOV UR8, UR12 ;  /* 0x0000000c00087c82 */ /* 0x000fe20008000000 */
[----:B------:R-:W-:Y:S02]  /*0360*/  MOV R24, 0x4 ;  /* 0x0000000400187802 */ /* 0x000fe40000000f00 */
[----:B------:R-:W-:Y:S01]  /*0370*/  MOV R28, 0x4 ;  /* 0x00000004001c7802 */ /* 0x000fe20000000f00 */
[----:B------:R-:W-:Y:S01]  /*0380*/  IMAD.WIDE.U32 R20, R39, R20, UR8 ;  /* 0x0000000827147e25 */ /* 0x000fe2000f8e0014 */
[----:B------:R-:W-:Y:S01]  /*0390*/  MOV R33, 0x4 ;  /* 0x0000000400217802 */ /* 0x000fe20000000f00 */
[----:B------:R-:W0:Y:S01]  /*03a0*/  S2UR UR13, SR_CgaCtaId ;  /* 0x00000000000d79c3 */ /* 0x000e220000008800 */
[----:B------:R-:W1:Y:S01]  /*03b0*/  LDCU UR15, c[0x0][0x39c] ;  /* 0x00007380ff0f77ac */ /* 0x000e620008000800 */
[----:B------:R-:W-:Y:S02]  /*03c0*/  IMAD.WIDE.U32 R24, R37, R24, UR8 ;  /* 0x0000000825187e25 */ /* 0x000fe4000f8e0018 */
[----:B------:R-:W2:Y:S02]  /*03d0*/  LDG.E.128 R20, desc[UR16][R20.64] ;  /* 0x0000001014147981 */ /* 0x000ea4000c1e1d00 */
[----:B------:R-:W-:-:S02]  /*03e0*/  IMAD.WIDE R28, R3, R28, UR6 ;  /* 0x00000006031c7e25 */ /* 0x000fc4000f8e021c */
[----:B------:R-:W3:Y:S02]  /*03f0*/  LDG.E.128 R24, desc[UR16][R24.64] ;  /* 0x0000001018187981 */ /* 0x000ee4000c1e1d00 */
[----:B------:R-:W-:Y:S02]  /*0400*/  IMAD.WIDE R32, R0, R33, UR6 ;  /* 0x0000000600207e25 */ /* 0x000fe4000f8e0221 */
[----:B------:R-:W4:Y:S04]  /*0410*/  LDG.E.128 R28, desc[UR16][R28.64] ;  /* 0x000000101c1c7981 */ /* 0x000f28000c1e1d00 */
[----:B------:R-:W5:Y:S01]  /*0420*/  LDG.E.128 R32, desc[UR16][R32.64] ;  /* 0x0000001020207981 */ /* 0x000f62000c1e1d00 */
[----:B------:R-:W-:Y:S01]  /*0430*/  UMOV UR12, 0x400 ;  /* 0x00000400000c7882 */ /* 0x000fe20000000000 */
[----:B------:R-:W-:-:S04]  /*0440*/  UIADD3 UR4, UPT, UPT, UR4, 0x20, URZ ;  /* 0x0000002004047890 */ /* 0x000fc8000fffe0ff */
[----:B-1----:R-:W-:Y:S02]  /*0450*/  UISETP.GE.AND UP0, UPT, UR4, UR15, UPT ;  /* 0x0000000f0400728c */ /* 0x002fe4000bf06270 */
[----:B0-----:R-:W-:-:S06]  /*0460*/  ULEA UR12, UR13, UR12, 0x18 ;  /* 0x0000000c0d0c7291 */ /* 0x001fcc000f8ec0ff */
[----:B------:R-:W-:Y:S01]  /*0470*/  LEA R41, R40, UR12, 0x4 ;  /* 0x0000000c28297c11 */ /* 0x000fe2000f8e20ff */
[----:B------:R-:W-:-:S03]  /*0480*/  UMOV UR12, 0x100 ;  /* 0x00000100000c7882 */ /* 0x000fc60000000000 */
[----:B------:R-:W-:Y:S01]  /*0490*/  IADD3 R41, PT, PT, R41, 0x100, RZ ;  /* 0x0000010029297810 */ /* 0x000fe20007ffe0ff */
[----:B--2---:R0:W-:Y:S04]  /*04a0*/  STS [R38+UR5], R20 ;  /* 0x0000001426007988 */ /* 0x0041e80008000805 */
[----:B------:R0:W-:Y:S04]  /*04b0*/  STS [R38+UR5+0x100], R21 ;  /* 0x0001001526007988 */ /* 0x0001e80008000805 */
[----:B------:R0:W-:Y:S04]  /*04c0*/  STS [R38+UR5+0x200], R22 ;  /* 0x0002001626007988 */ /* 0x0001e80008000805 */
[----:B------:R0:W-:Y:S04]  /*04d0*/  STS [R38+UR5+0x300], R23 ;  /* 0x0003001726007988 */ /* 0x0001e80008000805 */
[----:B---3--:R0:W-:Y:S04]  /*04e0*/  STS [R38+UR5+0x80], R24 ;  /* 0x0000801826007988 */ /* 0x0081e80008000805 */
[----:B------:R0:W-:Y:S04]  /*04f0*/  STS [R38+UR5+0x180], R25 ;  /* 0x0001801926007988 */ /* 0x0001e80008000805 */
[----:B------:R0:W-:Y:S04]  /*0500*/  STS [R38+UR5+0x280], R26 ;  /* 0x0002801a26007988 */ /* 0x0001e80008000805 */
[----:B------:R0:W-:Y:S04]  /*0510*/  STS [R38+UR5+0x380], R27 ;  /* 0x0003801b26007988 */ /* 0x0001e80008000805 */
[----:B----4-:R0:W-:Y:S04]  /*0520*/  STS.128 [R36+UR11], R28 ;  /* 0x0000001c24007988 */ /* 0x0101e80008000c0b */
[----:B-----5:R0:W-:Y:S01]  /*0530*/  STS.128 [R36+UR11+0x1000], R32 ;  /* 0x0010002024007988 */ /* 0x0201e20008000c0b */
[----:B------:R-:W-:Y:S06]  /*0540*/  BAR.SYNC.DEFER_BLOCKING 0x0 ;  /* 0x0000000000007b1d */ /* 0x000fec0000010000 */
.L_x_1:
[----:B0-----:R-:W-:Y:S04]  /*0550*/  LDS.128 R20, [R41+-0x100] ;  /* 0xffff000029147984 */ /* 0x001fe80000000c00 */
[----:B------:R-:W0:Y:S04]  /*0560*/  LDS.128 R24, [R2+UR12+-0x100] ;  /* 0xffff000c02187984 */ /* 0x000e280008000c00 */
[----:B------:R-:W-:Y:S04]  /*0570*/  LDS.128 R28, [R41] ;  /* 0x00000000291c7984 */ /* 0x000fe80000000c00 */
[----:B------:R-:W1:Y:S01]  /*0580*/  LDS.128 R32, [R2+UR12] ;  /* 0x0000000c02207984 */ /* 0x000e620008000c00 */
[----:B0-----:R-:W-:-:S02]  /*0590*/  IMAD R43, R20, R24, R4 ;  /* 0x00000018142b7224 */ /* 0x001fc400078e0204 */
[C---:B------:R-:W-:Y:S02]  /*05a0*/  IMAD R5, R20.reuse, R25, R5 ;  /* 0x0000001914057224 */ /* 0x040fe400078e0205 */
[CC--:B------:R-:W-:Y:S02]  /*05b0*/  IMAD R45, R20.reuse, R26.reuse, R6 ;  /* 0x0000001a142d7224 */ /* 0x0c0fe400078e0206 */
[----:B------:R-:W-:Y:S02]  /*05c0*/  IMAD R7, R20, R27, R7 ;  /* 0x0000001b14077224 */ /* 0x000fe400078e0207 */
[----:B------:R-:W-:Y:S02]  /*05d0*/  IMAD R16, R24, R21, R16 ;  /* 0x0000001518107224 */ /* 0x000fe400078e0210 */
[C---:B------:R-:W-:Y:S02]  /*05e0*/  IMAD R20, R21.reuse, R25, R17 ;  /* 0x0000001915147224 */ /* 0x040fe400078e0211 */
[----:B------:R-:W-:-:S02]  /*05f0*/  IMAD R18, R21, R26, R18 ;  /* 0x0000001a15127224 */ /* 0x000fc400078e0212 */
[----:B------:R-:W-:Y:S02]  /*0600*/  IMAD R42, R21, R27, R19 ;  /* 0x0000001b152a7224 */ /* 0x000fe400078e0213 */
[----:B------:R-:W-:Y:S02]  /*0610*/  IMAD R17, R24, R22, R12 ;  /* 0x0000001618117224 */ /* 0x000fe400078e020c */
[----:B------:R-:W-:Y:S02]  /*0620*/  IMAD R19, R22, R26, R14 ;  /* 0x0000001a16137224 */ /* 0x000fe400078e020e */
[C---:B-1----:R-:W-:Y:S02]  /*0630*/  IMAD R43, R28.reuse, R32, R43 ;  /* 0x000000201c2b7224 */ /* 0x042fe400078e022b */
[C---:B------:R-:W-:Y:S02]  /*0640*/  IMAD R21, R28.reuse, R33, R5 ;  /* 0x000000211c157224 */ /* 0x040fe400078e0205 */
[----:B------:R-:W-:-:S02]  /*0650*/  IMAD R45, R28, R34, R45 ;  /* 0x000000221c2d7224 */ /* 0x000fc400078e022d */
[C---:B------:R-:W-:Y:S02]  /*0660*/  IMAD R13, R22.reuse, R25, R13 ;  /* 0x00000019160d7224 */ /* 0x040fe400078e020d */
[----:B------:R-:W-:Y:S02]  /*0670*/  IMAD R15, R22, R27, R15 ;  /* 0x0000001b160f7224 */ /* 0x000fe400078e020f */
[----:B------:R-:W-:Y:S02]  /*0680*/  IMAD R24, R24, R23, R8 ;  /* 0x0000001718187224 */ /* 0x000fe400078e0208 */
[C---:B------:R-:W-:Y:S02]  /*0690*/  IMAD R12, R23.reuse, R25, R9 ;  /* 0x00000019170c7224 */ /* 0x040fe400078e0209 */
[C---:B------:R-:W-:Y:S02]  /*06a0*/  IMAD R26, R23.reuse, R26, R10 ;  /* 0x0000001a171a7224 */ /* 0x040fe400078e020a */
[----:B------:R-:W-:-:S02]  /*06b0*/  IMAD R14, R23, R27, R11 ;  /* 0x0000001b170e7224 */ /* 0x000fc400078e020b */
[----:B------:R-:W-:Y:S01]  /*06c0*/  IMAD R28, R28, R35, R7 ;  /* 0x000000231c1c7224 */ /* 0x000fe200078e0207 */
[----:B------:R-:W-:Y:S01]  /*06d0*/  LDS.128 R8, [R2+UR12+0x100] ;  /* 0x0001000c02087984 */ /* 0x000fe20008000c00 */
[C---:B------:R-:W-:Y:S02]  /*06e0*/  IMAD R22, R32.reuse, R29, R16 ;  /* 0x0000001d20167224 */ /* 0x040fe400078e0210 */
[C---:B------:R-:W-:Y:S01]  /*06f0*/  IMAD R20, R29.reuse, R33, R20 ;  /* 0x000000211d147224 */ /* 0x040fe200078e0214 */
[----:B------:R-:W0:Y:S01]  /*0700*/  LDS.128 R4, [R41+0x100] ;  /* 0x0001000029047984 */ /* 0x000e220000000c00 */
[C---:B------:R-:W-:Y:S02]  /*0710*/  IMAD R23, R29.reuse, R34, R18 ;  /* 0x000000221d177224 */ /* 0x040fe400078e0212 */
[----:B------:R-:W-:Y:S02]  /*0720*/  IMAD R42, R29, R35, R42 ;  /* 0x000000231d2a7224 */ /* 0x000fe400078e022a */
[----:B------:R-:W-:-:S02]  /*0730*/  IMAD R25, R32, R30, R17 ;  /* 0x0000001e20197224 */ /* 0x000fc400078e0211 */
[C---:B------:R-:W-:Y:S02]  /*0740*/  IMAD R27, R30.reuse, R33, R13 ;  /* 0x000000211e1b7224 */ /* 0x040fe400078e020d */
[-C--:B------:R-:W-:Y:S02]  /*0750*/  IMAD R29, R30, R34.reuse, R19 ;  /* 0x000000221e1d7224 */ /* 0x080fe400078e0213 */
[----:B------:R-:W-:Y:S01]  /*0760*/  IMAD R24, R32, R31, R24 ;  /* 0x0000001f20187224 */ /* 0x000fe200078e0218 */
[----:B------:R-:W-:Y:S01]  /*0770*/  LDS.128 R16, [R2+UR12+0x200] ;  /* 0x0002000c02107984 */ /* 0x000fe20008000c00 */
[C---:B------:R-:W-:Y:S02]  /*0780*/  IMAD R26, R31.reuse, R34, R26 ;  /* 0x000000221f1a7224 */ /* 0x040fe400078e021a */
[----:B------:R-:W-:Y:S02]  /*0790*/  IMAD R30, R30, R35, R15 ;  /* 0x000000231e1e7224 */ /* 0x000fe400078e020f */
[----:B------:R-:W-:-:S02]  /*07a0*/  IMAD R32, R31, R33, R12 ;  /* 0x000000211f207224 */ /* 0x000fc400078e020c */
[----:B------:R-:W-:Y:S02]  /*07b0*/  IMAD R34, R31, R35, R14 ;  /* 0x000000231f227224 */ /* 0x000fe400078e020e */
[----:B------:R-:W1:Y:S01]  /*07c0*/  LDS.128 R12, [R41+0x200] ;  /* 0x00020000290c7984 */ /* 0x000e620000000c00 */
[C---:B0-----:R-:W-:Y:S02]  /*07d0*/  IMAD R43, R4.reuse, R8, R43 ;  /* 0x00000008042b7224 */ /* 0x041fe400078e022b */
[C---:B------:R-:W-:Y:S02]  /*07e0*/  IMAD R21, R4.reuse, R9, R21 ;  /* 0x0000000904157224 */ /* 0x040fe400078e0215 */
[C---:B------:R-:W-:Y:S02]  /*07f0*/  IMAD R45, R4.reuse, R10, R45 ;  /* 0x0000000a042d7224 */ /* 0x040fe400078e022d */
[----:B------:R-:W-:Y:S02]  /*0800*/  IMAD R28, R4, R11, R28 ;  /* 0x0000000b041c7224 */ /* 0x000fe400078e021c */
[----:B------:R-:W-:-:S02]  /*0810*/  IMAD R22, R8, R5, R22 ;  /* 0x0000000508167224 */ /* 0x000fc400078e0216 */
[C---:B------:R-:W-:Y:S02]  /*0820*/  IMAD R20, R5.reuse, R9, R20 ;  /* 0x0000000905147224 */ /* 0x040fe400078e0214 */
[C---:B------:R-:W-:Y:S02]  /*0830*/  IMAD R23, R5.reuse, R10, R23 ;  /* 0x0000000a05177224 */ /* 0x040fe400078e0217 */
[----:B------:R-:W-:Y:S02]  /*0840*/  IMAD R42, R5, R11, R42 ;  /* 0x0000000b052a7224 */ /* 0x000fe400078e022a */
[----:B------:R-:W-:Y:S02]  /*0850*/  IMAD R25, R8, R6, R25 ;  /* 0x0000000608197224 */ /* 0x000fe400078e0219 */
[C---:B------:R-:W-:Y:S02]  /*0860*/  IMAD R27, R6.reuse, R9, R27 ;  /* 0x00000009061b7224 */ /* 0x040fe400078e021b */
[----:B------:R-:W-:-:S02]  /*0870*/  IMAD R29, R6, R10, R29 ;  /* 0x0000000a061d7224 */ /* 0x000fc400078e021d */
[----:B------:R-:W-:Y:S02]  /*0880*/  IMAD R30, R6, R11, R30 ;  /* 0x0000000b061e7224 */ /* 0x000fe400078e021e */
[----:B------:R-:W-:Y:S02]  /*0890*/  IMAD R24, R8, R7, R24 ;  /* 0x0000000708187224 */ /* 0x000fe400078e0218 */
[C---:B------:R-:W-:Y:S02]  /*08a0*/  IMAD R32, R7.reuse, R9, R32 ;  /* 0x0000000907207224 */ /* 0x040fe400078e0220 */
[C---:B------:R-:W-:Y:S02]  /*08b0*/  IMAD R26, R7.reuse, R10, R26 ;  /* 0x0000000a071a7224 */ /* 0x040fe400078e021a */
[----:B------:R-:W-:Y:S02]  /*08c0*/  IMAD R34, R7, R11, R34 ;  /* 0x0000000b07227224 */ /* 0x000fe400078e0222 */
[----:B------:R-:W-:Y:S01]  /*08d0*/  LDS.128 R4, [R41+0x300] ;  /* 0x0003000029047984 */ /* 0x000fe20000000c00 */
[----:B-1----:R-:W-:-:S02]  /*08e0*/  IMAD R43, R12, R16, R43 ;  /* 0x000000100c2b7224 */ /* 0x002fc400078e022b */
[C---:B------:R-:W-:Y:S01]  /*08f0*/  IMAD R21, R12.reuse, R17, R21 ;  /* 0x000000110c157224 */ /* 0x040fe200078e0215 */
[----:B------:R-:W0:Y:S01]  /*0900*/  LDS.128 R8, [R2+UR12+0x300] ;  /* 0x0003000c02087984 */ /* 0x000e220008000c00 */
[CC--:B------:R-:W-:Y:S02]  /*0910*/  IMAD R45, R12.reuse, R18.reuse, R45 ;  /* 0x000000120c2d7224 */ /* 0x0c0fe400078e022d */
        /* <DEDUP_REMOVED lines=9> */
[----:B------:R-:W-:-:S02]  /*09b0*/  IMAD R24, R16, R15, R24 ;  /* 0x0000000f10187224 */ /* 0x000fc400078e0218 */
[C---:B------:R-:W-:Y:S02]  /*09c0*/  IMAD R32, R15.reuse, R17, R32 ;  /* 0x000000110f207224 */ /* 0x040fe400078e0220 */
[C---:B------:R-:W-:Y:S02]  /*09d0*/  IMAD R26, R15.reuse, R18, R26 ;  /* 0x000000120f1a7224 */ /* 0x040fe400078e021a */
[----:B------:R-:W-:Y:S02]  /*09e0*/  IMAD R34, R15, R19, R34 ;  /* 0x000000130f227224 */ /* 0x000fe400078e0222 */
[----:B------:R-:W-:Y:S04]  /*09f0*/  LDS.128 R12, [R41+0x400] ;  /* 0x00040000290c7984 */ /* 0x000fe80000000c00 */
[----:B------:R-:W1:Y:S01]  /*0a00*/  LDS.128 R16, [R2+UR12+0x400] ;  /* 0x0004000c02107984 */ /* 0x000e620008000c00 */
        /* <DEDUP_REMOVED lines=8> */
[C---:B------:R-:W-:Y:S02]  /*0a90*/  IMAD R29, R6.reuse, R10, R29 ;  /* 0x0000000a061d7224 */ /* 0x040fe400078e021d */
[C---:B------:R-:W-:Y:S02]  /*0aa0*/  IMAD R30, R6.reuse, R11, R30 ;  /* 0x0000000b061e7224 */ /* 0x040fe400078e021e */
[-C--:B------:R-:W-:Y:S02]  /*0ab0*/  IMAD R44, R7, R9.reuse, R32 ;  /* 0x00000009072c7224 */ /* 0x080fe400078e0220 */
[-C--:B------:R-:W-:Y:S02]  /*0ac0*/  IMAD R20, R5, R9.reuse, R20 ;  /* 0x0000000905147224 */ /* 0x080fe400078e0214 */
[----:B------:R-:W-:-:S02]  /*0ad0*/  IMAD R28, R6, R9, R27 ;  /* 0x00000009061c7224 */ /* 0x000fc400078e021b */
[----:B------:R-:W-:Y:S02]  /*0ae0*/  IMAD R8, R8, R7, R24 ;  /* 0x0000000708087224 */ /* 0x000fe400078e0218 */
[C---:B------:R-:W-:Y:S02]  /*0af0*/  IMAD R10, R7.reuse, R10, R26 ;  /* 0x0000000a070a7224 */ /* 0x040fe400078e021a */
[----:B------:R-:W-:Y:S01]  /*0b00*/  IMAD R11, R7, R11, R34 ;  /* 0x0000000b070b7224 */ /* 0x000fe200078e0222 */
[----:B------:R-:W-:Y:S01]  /*0b10*/  LDS.128 R24, [R2+UR12+0x500] ;  /* 0x0005000c02187984 */ /* 0x000fe20008000c00 */
[C---:B-1----:R-:W-:Y:S02]  /*0b20*/  IMAD R43, R12.reuse, R16, R43 ;  /* 0x000000100c2b7224 */ /* 0x042fe400078e022b */
[C---:B------:R-:W-:Y:S02]  /*0b30*/  IMAD R32, R12.reuse, R17, R21 ;  /* 0x000000110c207224 */ /* 0x040fe400078e0215 */
[----:B------:R-:W-:-:S02]  /*0b40*/  IMAD R45, R12, R18, R45 ;  /* 0x000000120c2d7224 */ /* 0x000fc400078e022d */
[----:B------:R-:W-:Y:S02]  /*0b50*/  IMAD R12, R12, R19, R4 ;  /* 0x000000130c0c7224 */ /* 0x000fe400078e0204 */
[----:B------:R-:W0:Y:S01]  /*0b60*/  LDS.128 R4, [R41+0x500] ;  /* 0x0005000029047984 */ /* 0x000e220000000c00 */
[C---:B------:R-:W-:Y:S02]  /*0b70*/  IMAD R33, R16.reuse, R13, R22 ;  /* 0x0000000d10217224 */ /* 0x040fe400078e0216 */
[----:B------:R-:W-:Y:S02]  /*0b80*/  IMAD R35, R13, R18, R23 ;  /* 0x000000120d237224 */ /* 0x000fe400078e0217 */
[----:B------:R-:W-:Y:S02]  /*0b90*/  IMAD R31, R16, R14, R31 ;  /* 0x0000000e101f7224 */ /* 0x000fe400078e021f */
[C---:B------:R-:W-:Y:S02]  /*0ba0*/  IMAD R28, R14.reuse, R17, R28 ;  /* 0x000000110e1c7224 */ /* 0x040fe400078e021c */
[----:B------:R-:W-:-:S02]  /*0bb0*/  IMAD R29, R14, R18, R29 ;  /* 0x000000120e1d7224 */ /* 0x000fc400078e021d */
[----:B------:R-:W-:Y:S02]  /*0bc0*/  IMAD R30, R14, R19, R30 ;  /* 0x000000130e1e7224 */ /* 0x000fe400078e021e */
[----:B------:R-:W-:Y:S02]  /*0bd0*/  IMAD R34, R13, R17, R20 ;  /* 0x000000110d227224 */ /* 0x000fe400078e0214 */
[----:B------:R-:W-:Y:S01]  /*0be0*/  IMAD R16, R16, R15, R8 ;  /* 0x0000000f10107224 */ /* 0x000fe200078e0208 */
[----:B------:R-:W-:Y:S01]  /*0bf0*/  LDS.128 R20, [R2+UR12+0x600] ;  /* 0x0006000c02147984 */ /* 0x000fe20008000c00 */
[C---:B------:R-:W-:Y:S01]  /*0c00*/  IMAD R18, R15.reuse, R18, R10 ;  /* 0x000000120f127224 */ /* 0x040fe200078e020a */
[----:B------:R-:W-:Y:S01]  /*0c10*/  UIADD3 UR12, UPT, UPT, UR12, 0x800, URZ ;  /* 0x000008000c0c7890 */ /* 0x000fe2000fffe0ff */
[-C--:B------:R-:W-:Y:S02]  /*0c20*/  IMAD R14, R15, R19.reuse, R11 ;  /* 0x000000130f0e7224 */ /* 0x080fe400078e020b */
[----:B------:R1:W2:Y:S01]  /*0c30*/  LDS.128 R8, [R41+0x600] ;  /* 0x0006000029087984 */ /* 0x0002a20000000c00 */
[----:B------:R-:W-:Y:S01]  /*0c40*/  UISETP.NE.AND UP1, UPT, UR12, 0x2100, UPT ;  /* 0x000021000c00788c */ /* 0x000fe2000bf25270 */
[----:B------:R-:W-:-:S02]  /*0c50*/  IMAD R42, R13, R19, R42 ;  /* 0x000000130d2a7224 */ /* 0x000fc400078e022a */
[----:B------:R-:W-:Y:S01]  /*0c60*/  IMAD R44, R15, R17, R44 ;  /* 0x000000110f2c7224 */ /* 0x000fe200078e022c */
[----:B-1----:R-:W-:Y:S01]  /*0c70*/  IADD3 R41, PT, PT, R41, 0x800, RZ ;  /* 0x0000080029297810 */ /* 0x002fe20007ffe0ff */
        /* <DEDUP_REMOVED lines=16> */
[----:B--2---:R-:W-:-:S02]  /*0d80*/  IMAD R7, R8, R23, R12 ;  /* 0x0000001708077224 */ /* 0x004fc400078e020c */
[C---:B------:R-:W-:Y:S02]  /*0d90*/  IMAD R4, R8.reuse, R20, R43 ;  /* 0x0000001408047224 */ /* 0x040fe400078e022b */
[C---:B------:R-:W-:Y:S02]  /*0da0*/  IMAD R5, R8.reuse, R21, R32 ;  /* 0x0000001508057224 */ /* 0x040fe400078e0220 */
[-C--:B------:R-:W-:Y:S02]  /*0db0*/  IMAD R6, R8, R22.reuse, R45 ;  /* 0x0000001608067224 */ /* 0x080fe400078e022d */
        /* <DEDUP_REMOVED lines=11> */
[----:B------:R-:W-:Y:S01]  /*0e70*/  IMAD R11, R11, R23, R27 ;  /* 0x000000170b0b7224 */ /* 0x000fe200078e021b */
[----:B------:R-:W-:Y:S06]  /*0e80*/  BRA.U UP1, `(.L_x_1) ;  /* 0xfffffff501b07547 */ /* 0x000fec000b83ffff */
[----:B------:R-:W-:Y:S01]  /*0e90*/  BAR.SYNC.DEFER_BLOCKING 0x0 ;  /* 0x0000000000007b1d */ /* 0x000fe20000010000 */
[----:B------:R-:W-:Y:S02]  /*0ea0*/  UIADD3 UR12, UP1, UPT, UR8, 0x80, URZ ;  /* 0x00000080080c7890 */ /* 0x000fe4000ff3e0ff */
[----:B------:R-:W-:Y:S02]  /*0eb0*/  UIMAD.WIDE UR6, UR14, 0x4, UR6 ;  /* 0x000000040e0678a5 */ /* 0x000fe4000f8e0206 */
[----:B------:R-:W-:Y:S01]  /*0ec0*/  UIADD3.X UR9, UPT, UPT, URZ, UR9, URZ, UP1, !UPT ;  /* 0x00000009ff097290 */ /* 0x000fe20008ffe4ff */
[----:B------:R-:W-:Y:S11]  /*0ed0*/  BRA.U !UP0, `(.L_x_2) ;  /* 0xfffffff508187547 */ /* 0x000ff6000b83ffff */
.L_x_0:
[----:B------:R-:W0:Y:S01]  /*0ee0*/  S2R R0, SR_TID.X ;  /* 0x0000000000007919 */ /* 0x000e220000002100 */
[----:B------:R-:W1:Y:S01]  /*0ef0*/  LDCU UR5, c[0x0][0x3a0] ;  /* 0x00007400ff0577ac */ /* 0x000e620008000800 */
[----:B------:R-:W2:Y:S01]  /*0f00*/  LDCU.64 UR6, c[0x0][0x390] ;  /* 0x00007200ff0677ac */ /* 0x000ea20008000a00 */
[----:B------:R-:W-:Y:S01]  /*0f10*/  USHF.R.S32.HI UR4, URZ, 0x1f, UR10 ;  /* 0x0000001fff047899 */ /* 0x000fe2000801140a */
[----:B0-----:R-:W-:-:S05]  /*0f20*/  LOP3.LUT R3, R0, 0xf, RZ, 0xc0, !PT ;  /* 0x0000000f00037812 */ /* 0x001fca00078ec0ff */
[----:B-1----:R-:W-:-:S05]  /*0f30*/  IMAD R0, R40, UR5, R3 ;  /* 0x0000000528007c24 */ /* 0x002fca000f8e0203 */
[----:B------:R-:W-:-:S04]  /*0f40*/  SHF.L.U32 R0, R0, 0x2, RZ ;  /* 0x0000000200007819 */ /* 0x000fc800000006ff */
[C---:B------:R-:W-:Y:S02]  /*0f50*/  IADD3 R3, P0, PT, R0.reuse, UR10, RZ ;  /* 0x0000000a00037c10 */ /* 0x040fe4000ff1e0ff */
[C---:B------:R-:W-:Y:S02]  /*0f60*/  IADD3 R20, PT, PT, R0.reuse, UR5, RZ ;  /* 0x0000000500147c10 */ /* 0x040fe4000fffe0ff */
[----:B------:R-:W-:Y:S02]  /*0f70*/  LEA.HI.X.SX32 R22, R0, UR4, 0x1, P0 ;  /* 0x0000000400167c11 */ /* 0x000fe400080f0eff */
[C---:B------:R-:W-:Y:S02]  /*0f80*/  IADD3 R0, PT, PT, R20.reuse, UR5, RZ ;  /* 0x0000000514007c10 */ /* 0x040fe4000fffe0ff */
[----:B--2---:R-:W-:Y:S02]  /*0f90*/  LEA R2, P0, R3, UR6, 0x2 ;  /* 0x0000000603027c11 */ /* 0x004fe4000f8010ff */
[----:B------:R-:W-:-:S02]  /*0fa0*/  IADD3 R21, P1, PT, R20, UR10, RZ ;  /* 0x0000000a14157c10 */ /* 0x000fc4000ff3e0ff */
[C---:B------:R-:W-:Y:S02]  /*0fb0*/  IADD3 R23, PT, PT, R0.reuse, UR5, RZ ;  /* 0x0000000500177c10 */ /* 0x040fe4000fffe0ff */
[----:B------:R-:W-:Y:S02]  /*0fc0*/  LEA.HI.X R3, R3, UR7, R22, 0x2, P0 ;  /* 0x0000000703037c11 */ /* 0x000fe400080f1416 */
[----:B------:R-:W-:Y:S02]  /*0fd0*/  IADD3 R26, P2, PT, R0, UR10, RZ ;  /* 0x0000000a001a7c10 */ /* 0x000fe4000ff5e0ff */
[----:B------:R-:W-:Y:S01]  /*0fe0*/  LEA.HI.X.SX32 R24, R20, UR4, 0x1, P1 ;  /* 0x0000000414187c11 */ /* 0x000fe200088f0eff */
[----:B------:R-:W-:Y:S01]  /*0ff0*/  STG.E.128 desc[UR16][R2.64], R4 ;  /* 0x0000000402007986 */ /* 0x000fe2000c101d10 */
[----:B------:R-:W-:Y:S02]  /*1000*/  LEA R20, P1, R21, UR6, 0x2 ;  /* 0x0000000615147c11 */ /* 0x000fe4000f8210ff */
[----:B------:R-:W-:-:S02]  /*1010*/  IADD3 R25, P0, PT, R23, UR10, RZ ;  /* 0x0000000a17197c10 */ /* 0x000fc4000ff1e0ff */
[----:B------:R-:W-:Y:S02]  /*1020*/  LEA.HI.X.SX32 R27, R0, UR4, 0x1, P2 ;  /* 0x00000004001b7c11 */ /* 0x000fe400090f0eff */
[C---:B------:R-:W-:Y:S02]  /*1030*/  LEA R22, P2, R26.reuse, UR6, 0x2 ;  /* 0x000000061a167c11 */ /* 0x040fe4000f8410ff */
[----:B------:R-:W-:Y:S02]  /*1040*/  LEA.HI.X R21, R21, UR7, R24, 0x2, P1 ;  /* 0x0000000715157c11 */ /* 0x000fe400088f1418 */
[----:B------:R-:W-:Y:S02]  /*1050*/  LEA.HI.X.SX32 R0, R23, UR4, 0x1, P0 ;  /* 0x0000000417007c11 */ /* 0x000fe400080f0eff */
[----:B------:R-:W-:Y:S01]  /*1060*/  LEA R24, P0, R25, UR6, 0x2 ;  /* 0x0000000619187c11 */ /* 0x000fe2000f8010ff */
[----:B------:R-:W-:Y:S01]  /*1070*/  STG.E.128 desc[UR16][R20.64], R16 ;  /* 0x0000001014007986 */ /* 0x000fe2000c101d10 */
[----:B------:R-:W-:-:S02]  /*1080*/  LEA.HI.X R23, R26, UR7, R27, 0x2, P2 ;  /* 0x000000071a177c11 */ /* 0x000fc400090f141b */
[----:B------:R-:W-:-:S03]  /*1090*/  LEA.HI.X R25, R25, UR7, R0, 0x2, P0 ;  /* 0x0000000719197c11 */ /* 0x000fc600080f1400 */
[----:B------:R-:W-:Y:S04]  /*10a0*/  STG.E.128 desc[UR16][R22.64], R12 ;  /* 0x0000000c16007986 */ /* 0x000fe8000c101d10 */
[----:B------:R-:W-:Y:S01]  /*10b0*/  STG.E.128 desc[UR16][R24.64], R8 ;  /* 0x0000000818007986 */ /* 0x000fe2000c101d10 */
[----:B------:R-:W-:Y:S05]  /*10c0*/  EXIT ;  /* 0x000000000000794d */ /* 0x000fea0003800000 */
.L_x_3:
[----:B------:R-:W-:-:S00]  /*10d0*/  BRA `(.L_x_3) ;  /* 0xfffffffc00fc7947 */ /* 0x000fc0000383ffff */
[----:B------:R-:W-:-:S00]  /*10e0*/  NOP ;  /* 0x0000000000007918 */ /* 0x000fc00000000000 */
        /* <DEDUP_REMOVED lines=9> */
.L_x_4:


//--------------------- .nv.shared._Z10matrix_mulILi64ELi32ELi64ELi4ELi4EEvPiS0_S0_iii --------------------------
	.section	.nv.shared._Z10matrix_mulILi64ELi32ELi64ELi4ELi4EEvPiS0_S0_iii,"aw",@nobits
	.sectionflags	@""
	.align	4
.nv.shared._Z10matrix_mulILi64ELi32ELi64ELi4ELi4EEvPiS0_S0_iii:
	.zero		17408


//--------------------- .nv.shared.reserved.0     --------------------------
	.section	.nv.shared.reserved.0,"aw",@nobits
	.weak		__nv_reservedSMEM_offset_0_alias
	.size		__nv_reservedSMEM_offset_0_alias, 0, 64
	.other		__nv_reservedSMEM_offset_0_alias,@"STO_CUDA_RESERVED_SHARED STV_DEFAULT"
__nv_reservedSMEM_offset_0_alias:
	.zero		0
	.zero		64


//--------------------- .nv.constant0._Z10matrix_mulILi64ELi32ELi64ELi4ELi4EEvPiS0_S0_iii --------------------------
	.section	.nv.constant0._Z10matrix_mulILi64ELi32ELi64ELi4ELi4EEvPiS0_S0_iii,"a",@progbits
	.sectionflags	@""
	.align	4
.nv.constant0._Z10matrix_mulILi64ELi32ELi64ELi4ELi4EEvPiS0_S0_iii:
	.zero		932


//--------------------- SYMBOLS --------------------------

	.type		.nv.reservedSmem.offset0,@object
	.size		.nv.reservedSmem.offset0,0x4
	.type		.nv.reservedSmem.cap,@object
	.size		.nv.reservedSmem.cap,0x4
